//
// Generated by NVIDIA NVVM Compiler
//
// Compiler Build ID: CL-36424714
// Cuda compilation tools, release 13.0, V13.0.88
// Based on NVVM 20.0.0
//

.version 9.0
.target sm_100
.address_size 64

	// .globl	_Z18solveFEMConstraintPfS_S_ff
// FTransposeF has been demoted
// FInverseTranspose has been demoted
// FirstPiolaKirchoffTensor has been demoted

.visible .entry _Z18solveFEMConstraintPfS_S_ff(
	.param .u64 .ptr .align 1 _Z18solveFEMConstraintPfS_S_ff_param_0,
	.param .u64 .ptr .align 1 _Z18solveFEMConstraintPfS_S_ff_param_1,
	.param .u64 .ptr .align 1 _Z18solveFEMConstraintPfS_S_ff_param_2,
	.param .f32 _Z18solveFEMConstraintPfS_S_ff_param_3,
	.param .f32 _Z18solveFEMConstraintPfS_S_ff_param_4
)
{
	.reg .pred 	%p<4>;
	.reg .b32 	%r<16>;
	.reg .b32 	%f<111>;
	// demoted variable
	.shared .align 4 .b8 FTransposeF[2304];
	// demoted variable
	.shared .align 4 .b8 FInverseTranspose[2304];
	// demoted variable
	.shared .align 4 .b8 FirstPiolaKirchoffTensor[2304];
	ld.param.f32 	%f1, [_Z18solveFEMConstraintPfS_S_ff_param_3];
	ld.param.f32 	%f2, [_Z18solveFEMConstraintPfS_S_ff_param_4];
	mov.u32 	%r1, %ctaid.x;
	mov.u32 	%r2, %ntid.x;
	mov.u32 	%r3, %tid.x;
	mad.lo.s32 	%r4, %r1, %r2, %r3;
	mul.lo.s32 	%r5, %r4, 36;
	mov.u32 	%r6, FInverseTranspose;
	add.s32 	%r7, %r6, %r5;
	ld.shared.f32 	%f3, [%r7+4];
	ld.shared.f32 	%f4, [%r7+12];
	ld.shared.f32 	%f5, [%r7+8];
	ld.shared.f32 	%f6, [%r7+24];
	ld.shared.f32 	%f7, [%r7+20];
	ld.shared.f32 	%f8, [%r7+28];
	ld.shared.f32 	%f9, [%r7];
	ld.shared.f32 	%f10, [%r7+16];
	ld.shared.f32 	%f11, [%r7+32];
	mul.f32 	%f12, %f10, %f11;
	mul.f32 	%f13, %f8, %f7;
	sub.f32 	%f14, %f12, %f13;
	mul.f32 	%f15, %f9, %f14;
	mul.f32 	%f16, %f3, %f11;
	mul.f32 	%f17, %f8, %f5;
	sub.f32 	%f18, %f16, %f17;
	mul.f32 	%f19, %f4, %f18;
	sub.f32 	%f20, %f15, %f19;
	mul.f32 	%f21, %f3, %f7;
	mul.f32 	%f22, %f10, %f5;
	sub.f32 	%f23, %f21, %f22;
	fma.rn.f32 	%f24, %f6, %f23, %f20;
	div.rn.f32 	%f25, %f9, %f24;
	st.shared.f32 	[%r7], %f25;
	div.rn.f32 	%f26, %f4, %f24;
	st.shared.f32 	[%r7+4], %f26;
	div.rn.f32 	%f27, %f6, %f24;
	st.shared.f32 	[%r7+8], %f27;
	div.rn.f32 	%f28, %f3, %f24;
	st.shared.f32 	[%r7+12], %f28;
	div.rn.f32 	%f29, %f10, %f24;
	st.shared.f32 	[%r7+16], %f29;
	div.rn.f32 	%f30, %f8, %f24;
	st.shared.f32 	[%r7+20], %f30;
	div.rn.f32 	%f31, %f5, %f24;
	st.shared.f32 	[%r7+24], %f31;
	div.rn.f32 	%f32, %f7, %f24;
	st.shared.f32 	[%r7+28], %f32;
	div.rn.f32 	%f33, %f11, %f24;
	st.shared.f32 	[%r7+32], %f33;
	mov.u32 	%r8, FTransposeF;
	add.s32 	%r9, %r8, %r5;
	mov.f32 	%f34, 0f00000000;
	add.f32 	%f35, %f34, 0f7FC00000;
	add.f32 	%f36, %f35, 0f7FC00000;
	add.f32 	%f37, %f36, 0f7FC00000;
	st.shared.f32 	[%r9], %f37;
	st.shared.f32 	[%r9+4], %f37;
	st.shared.f32 	[%r9+8], %f37;
	st.shared.f32 	[%r9+12], %f37;
	st.shared.f32 	[%r9+16], %f37;
	st.shared.f32 	[%r9+20], %f37;
	st.shared.f32 	[%r9+24], %f37;
	st.shared.f32 	[%r9+28], %f37;
	st.shared.f32 	[%r9+32], %f37;
	mul.f32 	%f38, %f37, %f37;
	sub.f32 	%f39, %f38, %f38;
	mul.f32 	%f40, %f37, %f39;
	sub.f32 	%f41, %f40, %f40;
	add.f32 	%f42, %f41, %f40;
	mov.u32 	%r10, FirstPiolaKirchoffTensor;
	add.s32 	%r11, %r10, %r5;
	ld.shared.f32 	%f43, [%r11];
	mul.f32 	%f44, %f2, %f43;
	ld.shared.f32 	%f45, [%r11+4];
	mul.f32 	%f46, %f2, %f45;
	ld.shared.f32 	%f47, [%r11+8];
	mul.f32 	%f48, %f2, %f47;
	ld.shared.f32 	%f49, [%r11+12];
	mul.f32 	%f50, %f2, %f49;
	ld.shared.f32 	%f51, [%r11+16];
	mul.f32 	%f52, %f2, %f51;
	ld.shared.f32 	%f53, [%r11+20];
	mul.f32 	%f54, %f2, %f53;
	ld.shared.f32 	%f55, [%r11+24];
	mul.f32 	%f56, %f2, %f55;
	ld.shared.f32 	%f57, [%r11+28];
	mul.f32 	%f58, %f2, %f57;
	ld.shared.f32 	%f59, [%r11+32];
	mul.f32 	%f60, %f2, %f59;
	mul.f32 	%f61, %f2, %f25;
	sub.f32 	%f62, %f44, %f61;
	mul.f32 	%f63, %f2, %f26;
	sub.f32 	%f64, %f46, %f63;
	mul.f32 	%f65, %f2, %f27;
	sub.f32 	%f66, %f48, %f65;
	mul.f32 	%f67, %f2, %f28;
	sub.f32 	%f68, %f50, %f67;
	mul.f32 	%f69, %f2, %f29;
	sub.f32 	%f70, %f52, %f69;
	mul.f32 	%f71, %f2, %f30;
	sub.f32 	%f72, %f54, %f71;
	mul.f32 	%f73, %f2, %f31;
	sub.f32 	%f74, %f56, %f73;
	mul.f32 	%f75, %f2, %f32;
	sub.f32 	%f76, %f58, %f75;
	mul.f32 	%f77, %f2, %f33;
	sub.f32 	%f78, %f60, %f77;
	setp.lt.f32 	%p1, %f42, 0f00800000;
	mul.f32 	%f79, %f42, 0f4B000000;
	selp.f32 	%f80, %f79, %f42, %p1;
	selp.f32 	%f81, 0fC1B80000, 0f00000000, %p1;
	mov.b32 	%r12, %f80;
	add.s32 	%r13, %r12, -1059760811;
	and.b32  	%r14, %r13, -8388608;
	sub.s32 	%r15, %r12, %r14;
	mov.b32 	%f82, %r15;
	cvt.rn.f32.s32 	%f83, %r14;
	fma.rn.f32 	%f84, %f83, 0f34000000, %f81;
	add.f32 	%f85, %f82, 0fBF800000;
	fma.rn.f32 	%f86, %f85, 0fBE055027, 0f3E1039F6;
	fma.rn.f32 	%f87, %f86, %f85, 0fBDF8CDCC;
	fma.rn.f32 	%f88, %f87, %f85, 0f3E0F2955;
	fma.rn.f32 	%f89, %f88, %f85, 0fBE2AD8B9;
	fma.rn.f32 	%f90, %f89, %f85, 0f3E4CED0B;
	fma.rn.f32 	%f91, %f90, %f85, 0fBE7FFF22;
	fma.rn.f32 	%f92, %f91, %f85, 0f3EAAAA78;
	fma.rn.f32 	%f93, %f92, %f85, 0fBF000000;
	mul.f32 	%f94, %f85, %f93;
	fma.rn.f32 	%f95, %f94, %f85, %f85;
	fma.rn.f32 	%f96, %f84, 0f3F317218, %f95;
	setp.gt.u32 	%p2, %r12, 2139095039;
	fma.rn.f32 	%f97, %f80, 0f7F800000, 0f7F800000;
	selp.f32 	%f98, %f97, %f96, %p2;
	setp.eq.f32 	%p3, %f80, 0f00000000;
	selp.f32 	%f99, 0fFF800000, %f98, %p3;
	mul.f32 	%f100, %f1, %f99;
	mul.f32 	%f101, %f100, 0f3F000000;
	fma.rn.f32 	%f102, %f101, %f25, %f62;
	st.shared.f32 	[%r11], %f102;
	fma.rn.f32 	%f103, %f101, %f26, %f64;
	st.shared.f32 	[%r11+4], %f103;
	fma.rn.f32 	%f104, %f101, %f27, %f66;
	st.shared.f32 	[%r11+8], %f104;
	fma.rn.f32 	%f105, %f101, %f28, %f68;
	st.shared.f32 	[%r11+12], %f105;
	fma.rn.f32 	%f106, %f101, %f29, %f70;
	st.shared.f32 	[%r11+16], %f106;
	fma.rn.f32 	%f107, %f101, %f30, %f72;
	st.shared.f32 	[%r11+20], %f107;
	fma.rn.f32 	%f108, %f101, %f31, %f74;
	st.shared.f32 	[%r11+24], %f108;
	fma.rn.f32 	%f109, %f101, %f32, %f76;
	st.shared.f32 	[%r11+28], %f109;
	fma.rn.f32 	%f110, %f101, %f33, %f78;
	st.shared.f32 	[%r11+32], %f110;
	ret;

}
	// .globl	_Z9addKernelPiPKiS1_
.visible .entry _Z9addKernelPiPKiS1_(
	.param .u64 .ptr .align 1 _Z9addKernelPiPKiS1__param_0,
	.param .u64 .ptr .align 1 _Z9addKernelPiPKiS1__param_1,
	.param .u64 .ptr .align 1 _Z9addKernelPiPKiS1__param_2
)
{
	.reg .b32 	%r<5>;
	.reg .b64 	%rd<11>;

	ld.param.u64 	%rd1, [_Z9addKernelPiPKiS1__param_0];
	ld.param.u64 	%rd2, [_Z9addKernelPiPKiS1__param_1];
	ld.param.u64 	%rd3, [_Z9addKernelPiPKiS1__param_2];
	cvta.to.global.u64 	%rd4, %rd1;
	cvta.to.global.u64 	%rd5, %rd3;
	cvta.to.global.u64 	%rd6, %rd2;
	mov.u32 	%r1, %tid.x;
	mul.wide.u32 	%rd7, %r1, 4;
	add.s64 	%rd8, %rd6, %rd7;
	ld.global.u32 	%r2, [%rd8];
	add.s64 	%rd9, %rd5, %rd7;
	ld.global.u32 	%r3, [%rd9];
	add.s32 	%r4, %r3, %r2;
	add.s64 	%rd10, %rd4, %rd7;
	st.global.u32 	[%rd10], %r4;
	ret;

}


// ===== COMPILED SASS (sm_100) =====

	.target	sm_100

	.elftype	@"ET_EXEC"


//--------------------- .note.nv.tkinfo           --------------------------
	.section	.note.nv.tkinfo,"",@"SHT_NOTE"
	.sectionflags	@"SHF_NOTE_NV_TKINFO"
	.tkinfo
        /*0018*/ 	.word	0x00000002
        /*0030*/ 	.string	""
        /*0030*/ 	.string	"ptxas"
        /*0030*/ 	.string	"Cuda compilation tools, release 13.0, V13.0.88"
        /*0030*/ 	.string	"Build cuda_13.0.r13.0/compiler.36424714_0"
        /*0030*/ 	.string	"-arch sm_100 -m 64 "



//--------------------- .note.nv.cuinfo           --------------------------
	.section	.note.nv.cuinfo,"",@"SHT_NOTE"
	.sectionflags	@"SHF_NOTE_NV_CUINFO"
        /*0018*/ 	.short	0x0002
        /*001a*/ 	.short	0x0064
        /*001c*/ 	.short	0x0082
	.zero		2


//--------------------- .nv.info                  --------------------------
	.section	.nv.info,"",@"SHT_CUDA_INFO"
	.align	4


	//----- nvinfo : EIATTR_REGCOUNT
	.align		4
        /*0000*/ 	.byte	0x04, 0x2f
        /*0002*/ 	.short	(.L_1 - .L_0)
	.align		4
.L_0:
        /*0004*/ 	.word	index@(_Z18solveFEMConstraintPfS_S_ff)
        /*0008*/ 	.word	0x0000001f


	//----- nvinfo : EIATTR_FRAME_SIZE
	.align		4
.L_1:
        /*000c*/ 	.byte	0x04, 0x11
        /*000e*/ 	.short	(.L_3 - .L_2)
	.align		4
.L_2:
        /*0010*/ 	.word	index@($__internal_0_$__cuda_sm3x_div_rn_noftz_f32_slowpath)
        /*0014*/ 	.word	0x00000000


	//----- nvinfo : EIATTR_FRAME_SIZE
	.align		4
.L_3:
        /*0018*/ 	.byte	0x04, 0x11
        /*001a*/ 	.short	(.L_5 - .L_4)
	.align		4
.L_4:
        /*001c*/ 	.word	index@(_Z18solveFEMConstraintPfS_S_ff)
        /*0020*/ 	.word	0x00000000


	//----- nvinfo : EIATTR_REGCOUNT
	.align		4
.L_5:
        /*0024*/ 	.byte	0x04, 0x2f
        /*0026*/ 	.short	(.L_7 - .L_6)
	.align		4
.L_6:
        /*0028*/ 	.word	index@(_Z9addKernelPiPKiS1_)
        /*002c*/ 	.word	0x0000000c


	//----- nvinfo : EIATTR_FRAME_SIZE
	.align		4
.L_7:
        /*0030*/ 	.byte	0x04, 0x11
        /*0032*/ 	.short	(.L_9 - .L_8)
	.align		4
.L_8:
        /*0034*/ 	.word	index@(_Z9addKernelPiPKiS1_)
        /*0038*/ 	.word	0x00000000


	//----- nvinfo : EIATTR_MIN_STACK_SIZE
	.align		4
.L_9:
        /*003c*/ 	.byte	0x04, 0x12
        /*003e*/ 	.short	(.L_11 - .L_10)
	.align		4
.L_10:
        /*0040*/ 	.word	index@(_Z9addKernelPiPKiS1_)
        /*0044*/ 	.word	0x00000000


	//----- nvinfo : EIATTR_MIN_STACK_SIZE
	.align		4
.L_11:
        /*0048*/ 	.byte	0x04, 0x12
        /*004a*/ 	.short	(.L_13 - .L_12)
	.align		4
.L_12:
        /*004c*/ 	.word	index@(_Z18solveFEMConstraintPfS_S_ff)
        /*0050*/ 	.word	0x00000000
.L_13:


//--------------------- .nv.compat                --------------------------
	.section	.nv.compat,"",@"SHT_CUDA_COMPAT_INFO"
	.align	4
        /*0000*/ 	.byte	0x02, 0x09, 0x00, 0x00, 0x02, 0x02, 0x01, 0x00, 0x02, 0x05, 0x05, 0x00, 0x03, 0x07, 0x01, 0x01
        /*0010*/ 	.byte	0x02, 0x03, 0x00, 0x00, 0x02, 0x06, 0x01, 0x00, 0x04, 0x0b, 0x08, 0x00, 0x01, 0x00, 0x00, 0x00
        /*0020*/ 	.byte	0x00, 0x00, 0x00, 0x00


//--------------------- .nv.info._Z9addKernelPiPKiS1_ --------------------------
	.section	.nv.info._Z9addKernelPiPKiS1_,"",@"SHT_CUDA_INFO"
	.sectionflags	@""
	.align	4


	//----- nvinfo : EIATTR_CUDA_API_VERSION
	.align		4
        /*0000*/ 	.byte	0x04, 0x37
        /*0002*/ 	.short	(.L_15 - .L_14)
.L_14:
        /*0004*/ 	.word	0x00000082


	//----- nvinfo : EIATTR_KPARAM_INFO
	.align		4
.L_15:
        /*0008*/ 	.byte	0x04, 0x17
        /*000a*/ 	.short	(.L_17 - .L_16)
.L_16:
        /*000c*/ 	.word	0x00000000
        /*0010*/ 	.short	0x0002
        /*0012*/ 	.short	0x0010
        /*0014*/ 	.byte	0x00, 0xf5, 0x21, 0x00


	//----- nvinfo : EIATTR_KPARAM_INFO
	.align		4
.L_17:
        /*0018*/ 	.byte	0x04, 0x17
        /*001a*/ 	.short	(.L_19 - .L_18)
.L_18:
        /*001c*/ 	.word	0x00000000
        /*0020*/ 	.short	0x0001
        /*0022*/ 	.short	0x0008
        /*0024*/ 	.byte	0x00, 0xf5, 0x21, 0x00


	//----- nvinfo : EIATTR_KPARAM_INFO
	.align		4
.L_19:
        /*0028*/ 	.byte	0x04, 0x17
        /*002a*/ 	.short	(.L_21 - .L_20)
.L_20:
        /*002c*/ 	.word	0x00000000
        /*0030*/ 	.short	0x0000
        /*0032*/ 	.short	0x0000
        /*0034*/ 	.byte	0x00, 0xf5, 0x21, 0x00


	//----- nvinfo : EIATTR_SPARSE_MMA_MASK
	.align		4
.L_21:
        /*0038*/ 	.byte	0x03, 0x50
        /*003a*/ 	.short	0x0000


	//----- nvinfo : EIATTR_MAXREG_COUNT
	.align		4
        /*003c*/ 	.byte	0x03, 0x1b
        /*003e*/ 	.short	0x00ff


	//----- nvinfo : EIATTR_MERCURY_ISA_VERSION
	.align		4
        /*0040*/ 	.byte	0x03, 0x5f
        /*0042*/ 	.short	0x0101


	//----- nvinfo : EIATTR_VRC_CTA_INIT_COUNT
	.align		4
        /*0044*/ 	.byte	0x02, 0x4a
	.zero		1
	.zero		1


	//----- nvinfo : EIATTR_EXIT_INSTR_OFFSETS
	.align		4
        /*0048*/ 	.byte	0x04, 0x1c
        /*004a*/ 	.short	(.L_23 - .L_22)


	//   ....[0]....
.L_22:
        /*004c*/ 	.word	0x000000d0


	//----- nvinfo : EIATTR_CBANK_PARAM_SIZE
	.align		4
.L_23:
        /*0050*/ 	.byte	0x03, 0x19
        /*0052*/ 	.short	0x0018


	//----- nvinfo : EIATTR_PARAM_CBANK
	.align		4
        /*0054*/ 	.byte	0x04, 0x0a
        /*0056*/ 	.short	(.L_25 - .L_24)
	.align		4
.L_24:
        /*0058*/ 	.word	index@(.nv.constant0._Z9addKernelPiPKiS1_)
        /*005c*/ 	.short	0x0380
        /*005e*/ 	.short	0x0018


	//----- nvinfo : EIATTR_SW_WAR
	.align		4
.L_25:
        /*0060*/ 	.byte	0x04, 0x36
        /*0062*/ 	.short	(.L_27 - .L_26)
.L_26:
        /*0064*/ 	.word	0x00000008
.L_27:


//--------------------- .nv.info._Z18solveFEMConstraintPfS_S_ff --------------------------
	.section	.nv.info._Z18solveFEMConstraintPfS_S_ff,"",@"SHT_CUDA_INFO"
	.sectionflags	@""
	.align	4


	//----- nvinfo : EIATTR_CUDA_API_VERSION
	.align		4
        /*0000*/ 	.byte	0x04, 0x37
        /*0002*/ 	.short	(.L_29 - .L_28)
.L_28:
        /*0004*/ 	.word	0x00000082


	//----- nvinfo : EIATTR_KPARAM_INFO
	.align		4
.L_29:
        /*0008*/ 	.byte	0x04, 0x17
        /*000a*/ 	.short	(.L_31 - .L_30)
.L_30:
        /*000c*/ 	.word	0x00000000
        /*0010*/ 	.short	0x0004
        /*0012*/ 	.short	0x001c
        /*0014*/ 	.byte	0x00, 0xf0, 0x11, 0x00


	//----- nvinfo : EIATTR_KPARAM_INFO
	.align		4
.L_31:
        /*0018*/ 	.byte	0x04, 0x17
        /*001a*/ 	.short	(.L_33 - .L_32)
.L_32:
        /*001c*/ 	.word	0x00000000
        /*0020*/ 	.short	0x0003
        /*0022*/ 	.short	0x0018
        /*0024*/ 	.byte	0x00, 0xf0, 0x11, 0x00


	//----- nvinfo : EIATTR_KPARAM_INFO
	.align		4
.L_33:
        /*0028*/ 	.byte	0x04, 0x17
        /*002a*/ 	.short	(.L_35 - .L_34)
.L_34:
        /*002c*/ 	.word	0x00000000
        /*0030*/ 	.short	0x0002
        /*0032*/ 	.short	0x0010
        /*0034*/ 	.byte	0x00, 0xf5, 0x21, 0x00


	//----- nvinfo : EIATTR_KPARAM_INFO
	.align		4
.L_35:
        /*0038*/ 	.byte	0x04, 0x17
        /*003a*/ 	.short	(.L_37 - .L_36)
.L_36:
        /*003c*/ 	.word	0x00000000
        /*0040*/ 	.short	0x0001
        /*0042*/ 	.short	0x0008
        /*0044*/ 	.byte	0x00, 0xf5, 0x21, 0x00


	//----- nvinfo : EIATTR_KPARAM_INFO
	.align		4
.L_37:
        /*0048*/ 	.byte	0x04, 0x17
        /*004a*/ 	.short	(.L_39 - .L_38)
.L_38:
        /*004c*/ 	.word	0x00000000
        /*0050*/ 	.short	0x0000
        /*0052*/ 	.short	0x0000
        /*0054*/ 	.byte	0x00, 0xf5, 0x21, 0x00


	//----- nvinfo : EIATTR_SPARSE_MMA_MASK
	.align		4
.L_39:
        /*0058*/ 	.byte	0x03, 0x50
        /*005a*/ 	.short	0x0000


	//----- nvinfo : EIATTR_MAXREG_COUNT
	.align		4
        /*005c*/ 	.byte	0x03, 0x1b
        /*005e*/ 	.short	0x00ff


	//----- nvinfo : EIATTR_MERCURY_ISA_VERSION
	.align		4
        /*0060*/ 	.byte	0x03, 0x5f
        /*0062*/ 	.short	0x0101


	//----- nvinfo : EIATTR_VRC_CTA_INIT_COUNT
	.align		4
        /*0064*/ 	.byte	0x02, 0x4a
	.zero		1
	.zero		1


	//----- nvinfo : EIATTR_EXIT_INSTR_OFFSETS
	.align		4
        /*0068*/ 	.byte	0x04, 0x1c
        /*006a*/ 	.short	(.L_41 - .L_40)


	//   ....[0]....
.L_40:
        /*006c*/ 	.word	0x000010c0


	//----- nvinfo : EIATTR_CRS_STACK_SIZE
	.align		4
.L_41:
        /*0070*/ 	.byte	0x04, 0x1e
        /*0072*/ 	.short	(.L_43 - .L_42)
.L_42:
        /*0074*/ 	.word	0x00000000


	//----- nvinfo : EIATTR_CBANK_PARAM_SIZE
	.align		4
.L_43:
        /*0078*/ 	.byte	0x03, 0x19
        /*007a*/ 	.short	0x0020


	//----- nvinfo : EIATTR_PARAM_CBANK
	.align		4
        /*007c*/ 	.byte	0x04, 0x0a
        /*007e*/ 	.short	(.L_45 - .L_44)
	.align		4
.L_44:
        /*0080*/ 	.word	index@(.nv.constant0._Z18solveFEMConstraintPfS_S_ff)
        /*0084*/ 	.short	0x0380
        /*0086*/ 	.short	0x0020


	//----- nvinfo : EIATTR_SW_WAR
	.align		4
.L_45:
        /*0088*/ 	.byte	0x04, 0x36
        /*008a*/ 	.short	(.L_47 - .L_46)
.L_46:
        /*008c*/ 	.word	0x00000008
.L_47:


//--------------------- .nv.callgraph             --------------------------
	.section	.nv.callgraph,"",@"SHT_CUDA_CALLGRAPH"
	.align	4
	.sectionentsize	8
	.align		4
        /*0000*/ 	.word	0x00000000
	.align		4
        /*0004*/ 	.word	0xffffffff
	.align		4
        /*0008*/ 	.word	0x00000000
	.align		4
        /*000c*/ 	.word	0xfffffffe
	.align		4
        /*0010*/ 	.word	0x00000000
	.align		4
        /*0014*/ 	.word	0xfffffffd
	.align		4
        /*0018*/ 	.word	0x00000000
	.align		4
        /*001c*/ 	.word	0xfffffffc


//--------------------- .text._Z9addKernelPiPKiS1_ --------------------------
	.section	.text._Z9addKernelPiPKiS1_,"ax",@progbits
	.align	128
        .global         _Z9addKernelPiPKiS1_
        .type           _Z9addKernelPiPKiS1_,@function
        .size           _Z9addKernelPiPKiS1_,(.L_x_32 - _Z9addKernelPiPKiS1_)
        .other          _Z9addKernelPiPKiS1_,@"STO_CUDA_ENTRY STV_DEFAULT"
_Z9addKernelPiPKiS1_:
.text._Z9addKernelPiPKiS1_:
[----:B------:R-:W-:Y:S01]  /*0000*/  LDC R1, c[0x0][0x37c] ;  /* 0x0000df00ff017b82 */ /* 0x000fe20000000800 */
[----:B------:R-:W0:Y:S07]  /*0010*/  S2R R9, SR_TID.X ;  /* 0x0000000000097919 */ /* 0x000e2e0000002100 */
[----:B------:R-:W0:Y:S01]  /*0020*/  LDC.64 R2, c[0x0][0x388] ;  /* 0x0000e200ff027b82 */ /* 0x000e220000000a00 */
[----:B------:R-:W1:Y:S07]  /*0030*/  LDCU.64 UR4, c[0x0][0x358] ;  /* 0x00006b00ff0477ac */ /* 0x000e6e0008000a00 */
[----:B------:R-:W2:Y:S08]  /*0040*/  LDC.64 R4, c[0x0][0x390] ;  /* 0x0000e400ff047b82 */ /* 0x000eb00000000a00 */
[----:B------:R-:W3:Y:S01]  /*0050*/  LDC.64 R6, c[0x0][0x380] ;  /* 0x0000e000ff067b82 */ /* 0x000ee20000000a00 */
[----:B0-----:R-:W-:-:S04]  /*0060*/  IMAD.WIDE.U32 R2, R9, 0x4, R2 ;  /* 0x0000000409027825 */ /* 0x001fc800078e0002 */
[C---:B--2---:R-:W-:Y:S02]  /*0070*/  IMAD.WIDE.U32 R4, R9.reuse, 0x4, R4 ;  /* 0x0000000409047825 */ /* 0x044fe400078e0004 */
[----:B-1----:R-:W2:Y:S04]  /*0080*/  LDG.E R2, desc[UR4][R2.64] ;  /* 0x0000000402027981 */ /* 0x002ea8000c1e1900 */
[----:B------:R-:W2:Y:S01]  /*0090*/  LDG.E R5, desc[UR4][R4.64] ;  /* 0x0000000404057981 */ /* 0x000ea2000c1e1900 */
[----:B---3--:R-:W-:Y:S01]  /*00a0*/  IMAD.WIDE.U32 R6, R9, 0x4, R6 ;  /* 0x0000000409067825 */ /* 0x008fe200078e0006 */
[----:B--2---:R-:W-:-:S05]  /*00b0*/  IADD3 R9, PT, PT, R2, R5, RZ ;  /* 0x0000000502097210 */ /* 0x004fca0007ffe0ff */
[----:B------:R-:W-:Y:S01]  /*00c0*/  STG.E desc[UR4][R6.64], R9 ;  /* 0x0000000906007986 */ /* 0x000fe2000c101904 */
[----:B------:R-:W-:Y:S05]  /*00d0*/  EXIT ;  /* 0x000000000000794d */ /* 0x000fea0003800000 */
.L_x_0:
[----:B------:R-:W-:-:S00]  /*00e0*/  BRA `(.L_x_0) ;  /* 0xfffffffc00fc7947 */ /* 0x000fc0000383ffff */
[----:B------:R-:W-:-:S00]  /*00f0*/  NOP ;  /* 0x0000000000007918 */ /* 0x000fc00000000000 */
        /* <DEDUP_REMOVED lines=8> */
.L_x_32:


//--------------------- .text._Z18solveFEMConstraintPfS_S_ff --------------------------
	.section	.text._Z18solveFEMConstraintPfS_S_ff,"ax",@progbits
	.align	128
        .global         _Z18solveFEMConstraintPfS_S_ff
        .type           _Z18solveFEMConstraintPfS_S_ff,@function
        .size           _Z18solveFEMConstraintPfS_S_ff,(.L_x_31 - _Z18solveFEMConstraintPfS_S_ff)
        .other          _Z18solveFEMConstraintPfS_S_ff,@"STO_CUDA_ENTRY STV_DEFAULT"
_Z18solveFEMConstraintPfS_S_ff:
.text._Z18solveFEMConstraintPfS_S_ff:
[----:B------:R-:W-:Y:S01]  /*0000*/  LDC R1, c[0x0][0x37c] ;  /* 0x0000df00ff017b82 */ /* 0x000fe20000000800 */
[----:B------:R-:W0:Y:S07]  /*0010*/  S2R R13, SR_CgaCtaId ;  /* 0x00000000000d7919 */ /* 0x000e2e0000008800 */
[----:B------:R-:W1:Y:S01]  /*0020*/  S2UR UR4, SR_CTAID.X ;  /* 0x00000000000479c3 */ /* 0x000e620000002500 */
[----:B------:R-:W-:Y:S01]  /*0030*/  MOV R0, 0x400 ;  /* 0x0000040000007802 */ /* 0x000fe20000000f00 */
[----:B------:R-:W-:Y:S01]  /*0040*/  BSSY.RECONVERGENT B0, `(.L_x_1) ;  /* 0x0000025000007945 */ /* 0x000fe20003800200 */
[----:B------:R-:W1:Y:S02]  /*0050*/  S2R R3, SR_TID.X ;  /* 0x0000000000037919 */ /* 0x000e640000002100 */
[----:B------:R-:W-:-:S03]  /*0060*/  IADD3 R0, PT, PT, R0, 0x900, RZ ;  /* 0x0000090000007810 */ /* 0x000fc60007ffe0ff */
[----:B------:R-:W1:Y:S01]  /*0070*/  LDC R12, c[0x0][0x360] ;  /* 0x0000d800ff0c7b82 */ /* 0x000e620000000800 */
[----:B0-----:R-:W-:Y:S01]  /*0080*/  LEA R13, R13, R0, 0x18 ;  /* 0x000000000d0d7211 */ /* 0x001fe200078ec0ff */
[----:B-1----:R-:W-:-:S04]  /*0090*/  IMAD R12, R12, UR4, R3 ;  /* 0x000000040c0c7c24 */ /* 0x002fc8000f8e0203 */
[----:B------:R-:W-:-:S05]  /*00a0*/  IMAD R13, R12, 0x24, R13 ;  /* 0x000000240c0d7824 */ /* 0x000fca00078e020d */
[----:B------:R-:W-:Y:S04]  /*00b0*/  LDS R4, [R13+0x1c] ;  /* 0x00001c000d047984 */ /* 0x000fe80000000800 */
[----:B------:R-:W0:Y:S04]  /*00c0*/  LDS R3, [R13+0x8] ;  /* 0x000008000d037984 */ /* 0x000e280000000800 */
[----:B------:R-:W1:Y:S04]  /*00d0*/  LDS R0, [R13+0x14] ;  /* 0x000014000d007984 */ /* 0x000e680000000800 */
[----:B------:R-:W-:Y:S04]  /*00e0*/  LDS R2, [R13+0x20] ;  /* 0x000020000d027984 */ /* 0x000fe80000000800 */
[----:B------:R-:W2:Y:S04]  /*00f0*/  LDS R7, [R13+0x4] ;  /* 0x000004000d077984 */ /* 0x000ea80000000800 */
[----:B------:R-:W3:Y:S04]  /*0100*/  LDS R5, [R13+0x10] ;  /* 0x000010000d057984 */ /* 0x000ee80000000800 */
[----:B------:R-:W4:Y:S04]  /*0110*/  LDS R8, [R13+0xc] ;  /* 0x00000c000d087984 */ /* 0x000f280000000800 */
[----:B------:R-:W5:Y:S04]  /*0120*/  LDS R9, [R13] ;  /* 0x000000000d097984 */ /* 0x000f680000000800 */
[----:B------:R-:W5:Y:S01]  /*0130*/  LDS R6, [R13+0x18] ;  /* 0x000018000d067984 */ /* 0x000f620000000800 */
[-C--:B0-----:R-:W-:Y:S01]  /*0140*/  FMUL R14, R3, R4.reuse ;  /* 0x00000004030e7220 */ /* 0x081fe20000400000 */
[----:B-1----:R-:W-:-:S03]  /*0150*/  FMUL R10, R0, R4 ;  /* 0x00000004000a7220 */ /* 0x002fc60000400000 */
[-C--:B--2---:R-:W-:Y:S01]  /*0160*/  FFMA R11, R7, R2.reuse, -R14 ;  /* 0x00000002070b7223 */ /* 0x084fe2000000080e */
[----:B---3--:R-:W-:Y:S01]  /*0170*/  FMUL R16, R3, R5 ;  /* 0x0000000503107220 */ /* 0x008fe20000400000 */
[----:B------:R-:W-:Y:S02]  /*0180*/  FFMA R10, R5, R2, -R10 ;  /* 0x00000002050a7223 */ /* 0x000fe4000000080a */
[----:B----4-:R-:W-:Y:S01]  /*0190*/  FMUL R14, R8, R11 ;  /* 0x0000000b080e7220 */ /* 0x010fe20000400000 */
[----:B------:R-:W-:-:S03]  /*01a0*/  FFMA R16, R7, R0, -R16 ;  /* 0x0000000007107223 */ /* 0x000fc60000000810 */
[----:B-----5:R-:W-:-:S04]  /*01b0*/  FFMA R15, R9, R10, -R14 ;  /* 0x0000000a090f7223 */ /* 0x020fc8000000080e */
[----:B------:R-:W-:-:S04]  /*01c0*/  FFMA R15, R6, R16, R15 ;  /* 0x00000010060f7223 */ /* 0x000fc8000000000f */
[----:B------:R-:W0:Y:S08]  /*01d0*/  MUFU.RCP R10, R15 ;  /* 0x0000000f000a7308 */ /* 0x000e300000001000 */
[----:B------:R-:W1:Y:S01]  /*01e0*/  FCHK P0, R9, R15 ;  /* 0x0000000f09007302 */ /* 0x000e620000000000 */
[----:B0-----:R-:W-:-:S04]  /*01f0*/  FFMA R11, -R15, R10, 1 ;  /* 0x3f8000000f0b7423 */ /* 0x001fc8000000010a */
[----:B------:R-:W-:-:S04]  /*0200*/  FFMA R10, R10, R11, R10 ;  /* 0x0000000b0a0a7223 */ /* 0x000fc8000000000a */
[----:B------:R-:W-:-:S04]  /*0210*/  FFMA R11, R9, R10, RZ ;  /* 0x0000000a090b7223 */ /* 0x000fc800000000ff */
[----:B------:R-:W-:-:S04]  /*0220*/  FFMA R14, -R15, R11, R9 ;  /* 0x0000000b0f0e7223 */ /* 0x000fc80000000109 */
[----:B------:R-:W-:Y:S01]  /*0230*/  FFMA R14, R10, R14, R11 ;  /* 0x0000000e0a0e7223 */ /* 0x000fe2000000000b */
[----:B-1----:R-:W-:Y:S06]  /*0240*/  @!P0 BRA `(.L_x_2) ;  /* 0x0000000000108947 */ /* 0x002fec0003800000 */
[----:B------:R-:W-:Y:S02]  /*0250*/  MOV R10, R15 ;  /* 0x0000000f000a7202 */ /* 0x000fe40000000f00 */
[----:B------:R-:W-:-:S07]  /*0260*/  MOV R17, 0x280 ;  /* 0x0000028000117802 */ /* 0x000fce0000000f00 */
[----:B------:R-:W-:Y:S05]  /*0270*/  CALL.REL.NOINC `($__internal_0_$__cuda_sm3x_div_rn_noftz_f32_slowpath) ;  /* 0x0000000c00947944 */ /* 0x000fea0003c00000 */
[----:B------:R-:W-:-:S07]  /*0280*/  MOV R14, R9 ;  /* 0x00000009000e7202 */ /* 0x000fce0000000f00 */
.L_x_2:
[----:B------:R-:W-:Y:S05]  /*0290*/  BSYNC.RECONVERGENT B0 ;  /* 0x0000000000007941 */ /* 0x000fea0003800200 */
.L_x_1:
[----:B------:R-:W0:Y:S01]  /*02a0*/  MUFU.RCP R10, R15 ;  /* 0x0000000f000a7308 */ /* 0x000e220000001000 */
[----:B------:R1:W-:Y:S01]  /*02b0*/  STS [R13], R14 ;  /* 0x0000000e0d007388 */ /* 0x0003e20000000800 */
[----:B------:R-:W-:Y:S06]  /*02c0*/  BSSY.RECONVERGENT B0, `(.L_x_3) ;  /* 0x000000d000007945 */ /* 0x000fec0003800200 */
[----:B------:R-:W2:Y:S01]  /*02d0*/  FCHK P0, R8, R15 ;  /* 0x0000000f08007302 */ /* 0x000ea20000000000 */
[----:B0-----:R-:W-:-:S04]  /*02e0*/  FFMA R9, -R15, R10, 1 ;  /* 0x3f8000000f097423 */ /* 0x001fc8000000010a */
[----:B------:R-:W-:-:S04]  /*02f0*/  FFMA R11, R10, R9, R10 ;  /* 0x000000090a0b7223 */ /* 0x000fc8000000000a */
[----:B------:R-:W-:-:S04]  /*0300*/  FFMA R16, R8, R11, RZ ;  /* 0x0000000b08107223 */ /* 0x000fc800000000ff */
[----:B------:R-:W-:-:S04]  /*0310*/  FFMA R9, -R15, R16, R8 ;  /* 0x000000100f097223 */ /* 0x000fc80000000108 */
[----:B------:R-:W-:Y:S01]  /*0320*/  FFMA R16, R11, R9, R16 ;  /* 0x000000090b107223 */ /* 0x000fe20000000010 */
[----:B-12---:R-:W-:Y:S06]  /*0330*/  @!P0 BRA `(.L_x_4) ;  /* 0x0000000000148947 */ /* 0x006fec0003800000 */
[----:B------:R-:W-:Y:S02]  /*0340*/  MOV R9, R8 ;  /* 0x0000000800097202 */ /* 0x000fe40000000f00 */
[----:B------:R-:W-:Y:S02]  /*0350*/  MOV R10, R15 ;  /* 0x0000000f000a7202 */ /* 0x000fe40000000f00 */
[----:B------:R-:W-:-:S07]  /*0360*/  MOV R17, 0x380 ;  /* 0x0000038000117802 */ /* 0x000fce0000000f00 */
[----:B------:R-:W-:Y:S05]  /*0370*/  CALL.REL.NOINC `($__internal_0_$__cuda_sm3x_div_rn_noftz_f32_slowpath) ;  /* 0x0000000c00547944 */ /* 0x000fea0003c00000 */
[----:B------:R-:W-:-:S07]  /*0380*/  MOV R16, R9 ;  /* 0x0000000900107202 */ /* 0x000fce0000000f00 */
.L_x_4:
[----:B------:R-:W-:Y:S05]  /*0390*/  BSYNC.RECONVERGENT B0 ;  /* 0x0000000000007941 */ /* 0x000fea0003800200 */
.L_x_3:
[----:B------:R-:W0:Y:S01]  /*03a0*/  MUFU.RCP R8, R15 ;  /* 0x0000000f00087308 */ /* 0x000e220000001000 */
[----:B------:R1:W-:Y:S01]  /*03b0*/  STS [R13+0x4], R16 ;  /* 0x000004100d007388 */ /* 0x0003e20000000800 */
        /* <DEDUP_REMOVED lines=13> */
.L_x_6:
[----:B------:R-:W-:Y:S05]  /*0490*/  BSYNC.RECONVERGENT B0 ;  /* 0x0000000000007941 */ /* 0x000fea0003800200 */
.L_x_5:
        /* <DEDUP_REMOVED lines=15> */
.L_x_8:
[----:B------:R-:W-:Y:S05]  /*0590*/  BSYNC.RECONVERGENT B0 ;  /* 0x0000000000007941 */ /* 0x000fea0003800200 */
.L_x_7:
        /* <DEDUP_REMOVED lines=15> */
.L_x_10:
[----:B------:R-:W-:Y:S05]  /*0690*/  BSYNC.RECONVERGENT B0 ;  /* 0x0000000000007941 */ /* 0x000fea0003800200 */
.L_x_9:
        /* <DEDUP_REMOVED lines=15> */
.L_x_12:
[----:B------:R-:W-:Y:S05]  /*0790*/  BSYNC.RECONVERGENT B0 ;  /* 0x0000000000007941 */ /* 0x000fea0003800200 */
.L_x_11:
        /* <DEDUP_REMOVED lines=15> */
.L_x_14:
[----:B------:R-:W-:Y:S05]  /*0890*/  BSYNC.RECONVERGENT B0 ;  /* 0x0000000000007941 */ /* 0x000fea0003800200 */
.L_x_13:
        /* <DEDUP_REMOVED lines=15> */
.L_x_16:
[----:B------:R-:W-:Y:S05]  /*0990*/  BSYNC.RECONVERGENT B0 ;  /* 0x0000000000007941 */ /* 0x000fea0003800200 */
.L_x_15:
        /* <DEDUP_REMOVED lines=15> */
.L_x_18:
[----:B------:R-:W-:Y:S05]  /*0a90*/  BSYNC.RECONVERGENT B0 ;  /* 0x0000000000007941 */ /* 0x000fea0003800200 */
.L_x_17:
[----:B------:R-:W-:Y:S01]  /*0aa0*/  FADD R2, RZ, +QNAN ;  /* 0x7fc00000ff027421 */ /* 0x000fe20000000000 */
[----:B------:R-:W0:Y:S01]  /*0ab0*/  S2R R9, SR_CgaCtaId ;  /* 0x0000000000097919 */ /* 0x000e220000008800 */
[----:B------:R-:W-:Y:S01]  /*0ac0*/  MOV R3, 0x400 ;  /* 0x0000040000037802 */ /* 0x000fe20000000f00 */
[----:B------:R-:W1:Y:S01]  /*0ad0*/  LDCU.64 UR4, c[0x0][0x398] ;  /* 0x00007300ff0477ac */ /* 0x000e620008000a00 */
[----:B------:R-:W-:Y:S01]  /*0ae0*/  FADD R2, R2, +QNAN ;  /* 0x7fc0000002027421 */ /* 0x000fe20000000000 */
[----:B------:R-:W-:Y:S03]  /*0af0*/  STS [R13+0x20], R0 ;  /* 0x000020000d007388 */ /* 0x000fe60000000800 */
[----:B------:R-:W-:-:S04]  /*0b00*/  FADD R7, R2, +QNAN ;  /* 0x7fc0000002077421 */ /* 0x000fc80000000000 */
[----:B------:R-:W-:-:S04]  /*0b10*/  FMUL R2, R7, R7 ;  /* 0x0000000707027220 */ /* 0x000fc80000400000 */
[----:B------:R-:W-:-:S04]  /*0b20*/  FADD R2, R2, -R2 ;  /* 0x8000000202027221 */ /* 0x000fc80000000000 */
[----:B------:R-:W-:Y:S01]  /*0b30*/  FMUL R2, R7, R2 ;  /* 0x0000000207027220 */ /* 0x000fe20000400000 */
[----:B-1----:R-:W-:-:S03]  /*0b40*/  FMUL R28, R8, UR5 ;  /* 0x00000005081c7c20 */ /* 0x002fc60008400000 */
[----:B------:R-:W-:-:S04]  /*0b50*/  FADD R11, R2, -R2 ;  /* 0x80000002020b7221 */ /* 0x000fc80000000000 */
[----:B------:R-:W-:Y:S01]  /*0b60*/  FADD R11, R2, R11 ;  /* 0x0000000b020b7221 */ /* 0x000fe20000000000 */
[----:B------:R-:W-:-:S04]  /*0b70*/  IADD3 R2, PT, PT, R3, 0x1200, RZ ;  /* 0x0000120003027810 */ /* 0x000fc80007ffe0ff */
[----:B------:R-:W-:Y:S02]  /*0b80*/  FSETP.GEU.AND P0, PT, R11, 1.175494350822287508e-38, PT ;  /* 0x008000000b00780b */ /* 0x000fe40003f0e000 */
[C---:B0-----:R-:W-:Y:S02]  /*0b90*/  LEA R3, R9.reuse, R3, 0x18 ;  /* 0x0000000309037211 */ /* 0x041fe400078ec0ff */
[----:B------:R-:W-:Y:S01]  /*0ba0*/  LEA R9, R9, R2, 0x18 ;  /* 0x0000000209097211 */ /* 0x000fe200078ec0ff */
[----:B------:R-:W-:Y:S02]  /*0bb0*/  HFMA2 R2, -RZ, RZ, 1.5048828125, 33.21875 ;  /* 0x3e055027ff027431 */ /* 0x000fe400000001ff */
[C---:B------:R-:W-:Y:S02]  /*0bc0*/  IMAD R24, R12.reuse, 0x24, R3 ;  /* 0x000000240c187824 */ /* 0x040fe400078e0203 */
[----:B------:R-:W-:Y:S01]  /*0bd0*/  IMAD R12, R12, 0x24, R9 ;  /* 0x000000240c0c7824 */ /* 0x000fe200078e0209 */
[----:B------:R-:W-:-:S02]  /*0be0*/  FSEL R9, RZ, -23, P0 ;  /* 0xc1b80000ff097808 */ /* 0x000fc40000000000 */
[----:B------:R-:W-:Y:S01]  /*0bf0*/  STS [R24], R7 ;  /* 0x0000000718007388 */ /* 0x000fe20000000800 */
[----:B------:R-:W-:-:S03]  /*0c00*/  @!P0 FMUL R11, R11, 8388608 ;  /* 0x4b0000000b0b8820 */ /* 0x000fc60000400000 */
[----:B------:R-:W-:Y:S02]  /*0c10*/  STS [R24+0x4], R7 ;  /* 0x0000040718007388 */ /* 0x000fe40000000800 */
[C---:B------:R-:W-:Y:S02]  /*0c20*/  IADD3 R10, PT, PT, R11.reuse, -0x3f2aaaab, RZ ;  /* 0xc0d555550b0a7810 */ /* 0x040fe40007ffe0ff */
[----:B------:R-:W-:Y:S01]  /*0c30*/  STS [R24+0x8], R7 ;  /* 0x0000080718007388 */ /* 0x000fe20000000800 */
[C---:B------:R-:W-:Y:S02]  /*0c40*/  ISETP.GT.U32.AND P0, PT, R11.reuse, 0x7f7fffff, PT ;  /* 0x7f7fffff0b00780c */ /* 0x040fe40003f04070 */
[----:B------:R-:W-:Y:S01]  /*0c50*/  LOP3.LUT R10, R10, 0xff800000, RZ, 0xc0, !PT ;  /* 0xff8000000a0a7812 */ /* 0x000fe200078ec0ff */
[----:B------:R-:W-:Y:S03]  /*0c60*/  STS [R24+0xc], R7 ;  /* 0x00000c0718007388 */ /* 0x000fe60000000800 */
[-C--:B------:R-:W-:Y:S01]  /*0c70*/  IADD3 R5, PT, PT, R11, -R10.reuse, RZ ;  /* 0x8000000a0b057210 */ /* 0x080fe20007ffe0ff */
[----:B------:R-:W-:Y:S01]  /*0c80*/  STS [R24+0x10], R7 ;  /* 0x0000100718007388 */ /* 0x000fe20000000800 */
[----:B------:R-:W-:-:S03]  /*0c90*/  I2FP.F32.S32 R10, R10 ;  /* 0x0000000a000a7245 */ /* 0x000fc60000201400 */
[----:B------:R-:W-:Y:S01]  /*0ca0*/  FADD R5, R5, -1 ;  /* 0xbf80000005057421 */ /* 0x000fe20000000000 */
[----:B------:R-:W-:Y:S01]  /*0cb0*/  STS [R24+0x14], R7 ;  /* 0x0000140718007388 */ /* 0x000fe20000000800 */
[----:B------:R-:W-:Y:S02]  /*0cc0*/  FFMA R19, R10, 1.1920928955078125e-07, R9 ;  /* 0x340000000a137823 */ /* 0x000fe40000000009 */
[C---:B------:R-:W-:Y:S01]  /*0cd0*/  FFMA R2, R5.reuse, -R2, 0.14084610342979431152 ;  /* 0x3e1039f605027423 */ /* 0x040fe20000000802 */
[----:B------:R-:W-:Y:S03]  /*0ce0*/  STS [R24+0x18], R7 ;  /* 0x0000180718007388 */ /* 0x000fe60000000800 */
[C---:B------:R-:W-:Y:S01]  /*0cf0*/  FFMA R2, R5.reuse, R2, -0.12148627638816833496 ;  /* 0xbdf8cdcc05027423 */ /* 0x040fe20000000002 */
[----:B------:R-:W-:Y:S03]  /*0d00*/  STS [R24+0x1c], R7 ;  /* 0x00001c0718007388 */ /* 0x000fe60000000800 */
[C---:B------:R-:W-:Y:S01]  /*0d10*/  FFMA R2, R5.reuse, R2, 0.13980610668659210205 ;  /* 0x3e0f295505027423 */ /* 0x040fe20000000002 */
[----:B------:R0:W-:Y:S03]  /*0d20*/  STS [R24+0x20], R7 ;  /* 0x0000200718007388 */ /* 0x0001e60000000800 */
[C---:B------:R-:W-:Y:S01]  /*0d30*/  FFMA R2, R5.reuse, R2, -0.16684235632419586182 ;  /* 0xbe2ad8b905027423 */ /* 0x040fe20000000002 */
[----:B------:R-:W1:Y:S03]  /*0d40*/  LDS R17, [R12] ;  /* 0x000000000c117984 */ /* 0x000e660000000800 */
[----:B------:R-:W-:Y:S01]  /*0d50*/  FFMA R2, R5, R2, 0.20012299716472625732 ;  /* 0x3e4ced0b05027423 */ /* 0x000fe20000000002 */
[----:B------:R-:W2:Y:S01]  /*0d60*/  LDS R15, [R12+0x4] ;  /* 0x000004000c0f7984 */ /* 0x000ea20000000800 */
[----:B0-----:R-:W-:-:S02]  /*0d70*/  MOV R24, 0x7f800000 ;  /* 0x7f80000000187802 */ /* 0x001fc40000000f00 */
[C---:B------:R-:W-:Y:S01]  /*0d80*/  FFMA R2, R5.reuse, R2, -0.24999669194221496582 ;  /* 0xbe7fff2205027423 */ /* 0x040fe20000000002 */
[----:B------:R-:W0:Y:S03]  /*0d90*/  LDS R3, [R12+0xc] ;  /* 0x00000c000c037984 */ /* 0x000e260000000800 */
[C---:B------:R-:W-:Y:S01]  /*0da0*/  FFMA R26, R5.reuse, R2, 0.33333182334899902344 ;  /* 0x3eaaaa78051a7423 */ /* 0x040fe20000000002 */
[----:B------:R-:W3:Y:S03]  /*0db0*/  LDS R13, [R12+0x8] ;  /* 0x000008000c0d7984 */ /* 0x000ee60000000800 */
[C---:B------:R-:W-:Y:S01]  /*0dc0*/  FFMA R26, R5.reuse, R26, -0.5 ;  /* 0xbf000000051a7423 */ /* 0x040fe2000000001a */
[----:B------:R-:W4:Y:S03]  /*0dd0*/  LDS R2, [R12+0x10] ;  /* 0x000010000c027984 */ /* 0x000f260000000800 */
[C---:B------:R-:W-:Y:S01]  /*0de0*/  FMUL R26, R5.reuse, R26 ;  /* 0x0000001a051a7220 */ /* 0x040fe20000400000 */
[----:B------:R-:W5:Y:S03]  /*0df0*/  LDS R10, [R12+0x14] ;  /* 0x000014000c0a7984 */ /* 0x000f660000000800 */
[----:B------:R-:W-:Y:S01]  /*0e00*/  FFMA R26, R5, R26, R5 ;  /* 0x0000001a051a7223 */ /* 0x000fe20000000005 */
[----:B------:R-:W5:Y:S03]  /*0e10*/  LDS R7, [R12+0x18] ;  /* 0x000018000c077984 */ /* 0x000f660000000800 */
[----:B------:R-:W-:Y:S01]  /*0e20*/  FFMA R19, R19, 0.69314718246459960938, R26 ;  /* 0x3f31721813137823 */ /* 0x000fe2000000001a */
[----:B------:R-:W5:Y:S01]  /*0e30*/  LDS R9, [R12+0x1c] ;  /* 0x00001c000c097984 */ /* 0x000f620000000800 */
[C---:B------:R-:W-:Y:S01]  /*0e40*/  @P0 FFMA R19, R11.reuse, R24, +INF ;  /* 0x7f8000000b130423 */ /* 0x040fe20000000018 */
[----:B------:R-:W-:Y:S01]  /*0e50*/  FSETP.NEU.AND P0, PT, R11, RZ, PT ;  /* 0x000000ff0b00720b */ /* 0x000fe20003f0d000 */
[----:B------:R-:W-:Y:S01]  /*0e60*/  FMUL R24, R14, UR5 ;  /* 0x000000050e187c20 */ /* 0x000fe20008400000 */
[----:B------:R-:W5:Y:S01]  /*0e70*/  LDS R5, [R12+0x20] ;  /* 0x000020000c057984 */ /* 0x000f620000000800 */
[----:B------:R-:W-:Y:S01]  /*0e80*/  FMUL R26, R16, UR5 ;  /* 0x00000005101a7c20 */ /* 0x000fe20008400000 */
[----:B------:R-:W-:-:S05]  /*0e90*/  FSEL R11, R19, -INF , P0 ;  /* 0xff800000130b7808 */ /* 0x000fca0000000000 */
[----:B------:R-:W-:Y:S01]  /*0ea0*/  FMUL.D2 R11, R11, UR4 ;  /* 0x000000040b0b7c20 */ /* 0x000fe20008300000 */
[----:B-1----:R-:W-:Y:S01]  /*0eb0*/  FFMA R24, R17, UR5, -R24 ;  /* 0x0000000511187c23 */ /* 0x002fe20008000818 */
[----:B------:R-:W-:Y:S01]  /*0ec0*/  FMUL R17, R6, UR5 ;  /* 0x0000000506117c20 */ /* 0x000fe20008400000 */
[----:B--2---:R-:W-:Y:S02]  /*0ed0*/  FFMA R15, R15, UR5, -R26 ;  /* 0x000000050f0f7c23 */ /* 0x004fe4000800081a */
[----:B------:R-:W-:Y:S01]  /*0ee0*/  FFMA R19, R11, R14, R24 ;  /* 0x0000000e0b137223 */ /* 0x000fe20000000018 */
[----:B0-----:R-:W-:Y:S01]  /*0ef0*/  FFMA R3, R3, UR5, -R17 ;  /* 0x0000000503037c23 */ /* 0x001fe20008000811 */
[----:B------:R-:W-:Y:S01]  /*0f00*/  FFMA R17, R11, R16, R15 ;  /* 0x000000100b117223 */ /* 0x000fe2000000000f */
[----:B------:R-:W-:Y:S02]  /*0f10*/  FMUL R15, R18, UR5 ;  /* 0x00000005120f7c20 */ /* 0x000fe40008400000 */
[----:B------:R-:W-:Y:S01]  /*0f20*/  STS [R12], R19 ;  /* 0x000000130c007388 */ /* 0x000fe20000000800 */
[----:B---3--:R-:W-:Y:S01]  /*0f30*/  FFMA R13, R13, UR5, -R28 ;  /* 0x000000050d0d7c23 */ /* 0x008fe2000800081c */
[C---:B------:R-:W-:Y:S01]  /*0f40*/  FFMA R21, R11.reuse, R6, R3 ;  /* 0x000000060b157223 */ /* 0x040fe20000000003 */
[----:B------:R-:W-:Y:S01]  /*0f50*/  FMUL R3, R20, UR5 ;  /* 0x0000000514037c20 */ /* 0x000fe20008400000 */
[----:B------:R-:W-:Y:S01]  /*0f60*/  FMUL R6, R22, UR5 ;  /* 0x0000000516067c20 */ /* 0x000fe20008400000 */
[----:B----4-:R-:W-:Y:S01]  /*0f70*/  FFMA R2, R2, UR5, -R15 ;  /* 0x0000000502027c23 */ /* 0x010fe2000800080f */
[C---:B------:R-:W-:Y:S01]  /*0f80*/  FFMA R13, R11.reuse, R8, R13 ;  /* 0x000000080b0d7223 */ /* 0x040fe2000000000d */
[----:B------:R-:W-:Y:S01]  /*0f90*/  FMUL R8, R0, UR5 ;  /* 0x0000000500087c20 */ /* 0x000fe20008400000 */
[----:B------:R-:W-:Y:S01]  /*0fa0*/  STS [R12+0x4], R17 ;  /* 0x000004110c007388 */ /* 0x000fe20000000800 */
[----:B------:R-:W-:Y:S01]  /*0fb0*/  FFMA R15, R11, R18, R2 ;  /* 0x000000120b0f7223 */ /* 0x000fe20000000002 */
[----:B------:R-:W-:Y:S01]  /*0fc0*/  FMUL R2, R4, UR5 ;  /* 0x0000000504027c20 */ /* 0x000fe20008400000 */
[----:B-----5:R-:W-:Y:S01]  /*0fd0*/  FFMA R10, R10, UR5, -R3 ;  /* 0x000000050a0a7c23 */ /* 0x020fe20008000803 */
[----:B------:R-:W-:Y:S02]  /*0fe0*/  STS [R12+0x8], R13 ;  /* 0x0000080d0c007388 */ /* 0x000fe40000000800 */
[----:B------:R-:W-:Y:S01]  /*0ff0*/  FFMA R7, R7, UR5, -R2 ;  /* 0x0000000507077c23 */ /* 0x000fe20008000802 */
[----:B------:R-:W-:Y:S01]  /*1000*/  FFMA R3, R11, R20, R10 ;  /* 0x000000140b037223 */ /* 0x000fe2000000000a */
[----:B------:R-:W-:Y:S01]  /*1010*/  STS [R12+0xc], R21 ;  /* 0x00000c150c007388 */ /* 0x000fe20000000800 */
[----:B------:R-:W-:Y:S01]  /*1020*/  FFMA R9, R9, UR5, -R6 ;  /* 0x0000000509097c23 */ /* 0x000fe20008000806 */
[----:B------:R-:W-:-:S02]  /*1030*/  FFMA R7, R11, R4, R7 ;  /* 0x000000040b077223 */ /* 0x000fc40000000007 */
[----:B------:R-:W-:Y:S01]  /*1040*/  STS [R12+0x10], R15 ;  /* 0x0000100f0c007388 */ /* 0x000fe20000000800 */
[----:B------:R-:W-:Y:S01]  /*1050*/  FFMA R5, R5, UR5, -R8 ;  /* 0x0000000505057c23 */ /* 0x000fe20008000808 */
[C---:B------:R-:W-:Y:S02]  /*1060*/  FFMA R9, R11.reuse, R22, R9 ;  /* 0x000000160b097223 */ /* 0x040fe40000000009 */
[----:B------:R-:W-:Y:S01]  /*1070*/  STS [R12+0x14], R3 ;  /* 0x000014030c007388 */ /* 0x000fe20000000800 */
[----:B------:R-:W-:-:S03]  /*1080*/  FFMA R5, R11, R0, R5 ;  /* 0x000000000b057223 */ /* 0x000fc60000000005 */
[----:B------:R-:W-:Y:S04]  /*1090*/  STS [R12+0x18], R7 ;  /* 0x000018070c007388 */ /* 0x000fe80000000800 */
[----:B------:R-:W-:Y:S04]  /*10a0*/  STS [R12+0x1c], R9 ;  /* 0x00001c090c007388 */ /* 0x000fe80000000800 */
[----:B------:R-:W-:Y:S01]  /*10b0*/  STS [R12+0x20], R5 ;  /* 0x000020050c007388 */ /* 0x000fe20000000800 */
[----:B------:R-:W-:Y:S05]  /*10c0*/  EXIT ;  /* 0x000000000000794d */ /* 0x000fea0003800000 */
        .weak           $__internal_0_$__cuda_sm3x_div_rn_noftz_f32_slowpath
        .type           $__internal_0_$__cuda_sm3x_div_rn_noftz_f32_slowpath,@function
        .size           $__internal_0_$__cuda_sm3x_div_rn_noftz_f32_slowpath,(.L_x_31 - $__internal_0_$__cuda_sm3x_div_rn_noftz_f32_slowpath)
$__internal_0_$__cuda_sm3x_div_rn_noftz_f32_slowpath:
[----:B------:R-:W-:Y:S01]  /*10d0*/  SHF.R.U32.HI R11, RZ, 0x17, R10 ;  /* 0x00000017ff0b7819 */ /* 0x000fe2000001160a */
[----:B------:R-:W-:Y:S01]  /*10e0*/  BSSY.RECONVERGENT B1, `(.L_x_19) ;  /* 0x0000063000017945 */ /* 0x000fe20003800200 */
[----:B------:R-:W-:Y:S02]  /*10f0*/  SHF.R.U32.HI R24, RZ, 0x17, R9 ;  /* 0x00000017ff187819 */ /* 0x000fe40000011609 */
[----:B------:R-:W-:Y:S02]  /*1100*/  LOP3.LUT R11, R11, 0xff, RZ, 0xc0, !PT ;  /* 0x000000ff0b0b7812 */ /* 0x000fe400078ec0ff */
[----:B------:R-:W-:Y:S02]  /*1110*/  LOP3.LUT R24, R24, 0xff, RZ, 0xc0, !PT ;  /* 0x000000ff18187812 */ /* 0x000fe400078ec0ff */
[----:B------:R-:W-:Y:S02]  /*1120*/  IADD3 R21, PT, PT, R11, -0x1, RZ ;  /* 0xffffffff0b157810 */ /* 0x000fe40007ffe0ff */
[----:B------:R-:W-:-:S02]  /*1130*/  IADD3 R19, PT, PT, R24, -0x1, RZ ;  /* 0xffffffff18137810 */ /* 0x000fc40007ffe0ff */
[----:B------:R-:W-:-:S04]  /*1140*/  ISETP.GT.U32.AND P0, PT, R21, 0xfd, PT ;  /* 0x000000fd1500780c */ /* 0x000fc80003f04070 */
[----:B------:R-:W-:-:S13]  /*1150*/  ISETP.GT.U32.OR P0, PT, R19, 0xfd, P0 ;  /* 0x000000fd1300780c */ /* 0x000fda0000704470 */
[----:B------:R-:W-:Y:S01]  /*1160*/  @!P0 MOV R19, RZ ;  /* 0x000000ff00138202 */ /* 0x000fe20000000f00 */
[----:B------:R-:W-:Y:S06]  /*1170*/  @!P0 BRA `(.L_x_20) ;  /* 0x0000000000608947 */ /* 0x000fec0003800000 */
[----:B------:R-:W-:Y:S02]  /*1180*/  FSETP.GTU.FTZ.AND P0, PT, |R9|, +INF , PT ;  /* 0x7f8000000900780b */ /* 0x000fe40003f1c200 */
[----:B------:R-:W-:-:S04]  /*1190*/  FSETP.GTU.FTZ.AND P1, PT, |R10|, +INF , PT ;  /* 0x7f8000000a00780b */ /* 0x000fc80003f3c200 */
[----:B------:R-:W-:-:S13]  /*11a0*/  PLOP3.LUT P0, PT, P0, P1, PT, 0xf8, 0x8f ;  /* 0x00000000008f781c */ /* 0x000fda0000703f70 */
[----:B------:R-:W-:Y:S05]  /*11b0*/  @P0 BRA `(.L_x_21) ;  /* 0x0000000400500947 */ /* 0x000fea0003800000 */
[----:B------:R-:W-:-:S13]  /*11c0*/  LOP3.LUT P0, RZ, R10, 0x7fffffff, R9, 0xc8, !PT ;  /* 0x7fffffff0aff7812 */ /* 0x000fda000780c809 */
[----:B------:R-:W-:Y:S05]  /*11d0*/  @!P0 BRA `(.L_x_22) ;  /* 0x0000000400408947 */ /* 0x000fea0003800000 */
[C---:B------:R-:W-:Y:S02]  /*11e0*/  FSETP.NEU.FTZ.AND P2, PT, |R9|.reuse, +INF , PT ;  /* 0x7f8000000900780b */ /* 0x040fe40003f5d200 */
[----:B------:R-:W-:Y:S02]  /*11f0*/  FSETP.NEU.FTZ.AND P1, PT, |R10|, +INF , PT ;  /* 0x7f8000000a00780b */ /* 0x000fe40003f3d200 */
[----:B------:R-:W-:-:S11]  /*1200*/  FSETP.NEU.FTZ.AND P0, PT, |R9|, +INF , PT ;  /* 0x7f8000000900780b */ /* 0x000fd60003f1d200 */
[----:B------:R-:W-:Y:S05]  /*1210*/  @!P1 BRA !P2, `(.L_x_22) ;  /* 0x0000000400309947 */ /* 0x000fea0005000000 */
[----:B------:R-:W-:-:S04]  /*1220*/  LOP3.LUT P2, RZ, R9, 0x7fffffff, RZ, 0xc0, !PT ;  /* 0x7fffffff09ff7812 */ /* 0x000fc8000784c0ff */
[----:B------:R-:W-:-:S13]  /*1230*/  PLOP3.LUT P1, PT, P1, P2, PT, 0x2f, 0xf2 ;  /* 0x0000000000f2781c */ /* 0x000fda0000f24577 */
[----:B------:R-:W-:Y:S05]  /*1240*/  @P1 BRA `(.L_x_23) ;  /* 0x00000004001c1947 */ /* 0x000fea0003800000 */
[----:B------:R-:W-:-:S04]  /*1250*/  LOP3.LUT P1, RZ, R10, 0x7fffffff, RZ, 0xc0, !PT ;  /* 0x7fffffff0aff7812 */ /* 0x000fc8000782c0ff */
[----:B------:R-:W-:-:S13]  /*1260*/  PLOP3.LUT P0, PT, P0, P1, PT, 0x2f, 0xf2 ;  /* 0x0000000000f2781c */ /* 0x000fda0000702577 */
[----:B------:R-:W-:Y:S05]  /*1270*/  @P0 BRA `(.L_x_24) ;  /* 0x0000000400040947 */ /* 0x000fea0003800000 */
[----:B------:R-:W-:Y:S02]  /*1280*/  IADD3 R19, PT, PT, R24, -0x1, RZ ;  /* 0xffffffff18137810 */ /* 0x000fe40007ffe0ff */
[----:B------:R-:W-:Y:S02]  /*1290*/  ISETP.GE.AND P1, PT, R21, RZ, PT ;  /* 0x000000ff1500720c */ /* 0x000fe40003f26270 */
[----:B------:R-:W-:-:S11]  /*12a0*/  ISETP.GE.AND P0, PT, R19, RZ, PT ;  /* 0x000000ff1300720c */ /* 0x000fd60003f06270 */
[----:B------:R-:W-:Y:S02]  /*12b0*/  @!P1 FFMA R10, R10, 1.84467440737095516160e+19, RZ ;  /* 0x5f8000000a0a9823 */ /* 0x000fe400000000ff */
[----:B------:R-:W-:Y:S01]  /*12c0*/  @P0 MOV R19, RZ ;  /* 0x000000ff00130202 */ /* 0x000fe20000000f00 */
[----:B------:R-:W-:Y:S01]  /*12d0*/  @!P0 FFMA R9, R9, 1.84467440737095516160e+19, RZ ;  /* 0x5f80000009098823 */ /* 0x000fe200000000ff */
[----:B------:R-:W-:-:S04]  /*12e0*/  @!P0 MOV R19, 0xffffffc0 ;  /* 0xffffffc000138802 */ /* 0x000fc80000000f00 */
[----:B------:R-:W-:-:S07]  /*12f0*/  @!P1 IADD3 R19, PT, PT, R19, 0x40, RZ ;  /* 0x0000004013139810 */ /* 0x000fce0007ffe0ff */
.L_x_20:
[----:B------:R-:W-:Y:S01]  /*1300*/  LEA R21, R11, 0xc0800000, 0x17 ;  /* 0xc08000000b157811 */ /* 0x000fe200078eb8ff */
[----:B------:R-:W-:Y:S01]  /*1310*/  BSSY.RECONVERGENT B2, `(.L_x_25) ;  /* 0x0000036000027945 */ /* 0x000fe20003800200 */
[----:B------:R-:W-:Y:S02]  /*1320*/  IADD3 R24, PT, PT, R24, -0x7f, RZ ;  /* 0xffffff8118187810 */ /* 0x000fe40007ffe0ff */
[----:B------:R-:W-:-:S03]  /*1330*/  IADD3 R23, PT, PT, -R21, R10, RZ ;  /* 0x0000000a15177210 */ /* 0x000fc60007ffe1ff */
[C---:B------:R-:W-:Y:S01]  /*1340*/  IMAD R9, R24.reuse, -0x800000, R9 ;  /* 0xff80000018097824 */ /* 0x040fe200078e0209 */
[----:B------:R-:W0:Y:S01]  /*1350*/  MUFU.RCP R21, R23 ;  /* 0x0000001700157308 */ /* 0x000e220000001000 */
[----:B------:R-:W-:Y:S01]  /*1360*/  FADD.FTZ R10, -R23, -RZ ;  /* 0x800000ff170a7221 */ /* 0x000fe20000010100 */
[----:B------:R-:W-:-:S04]  /*1370*/  IADD3 R24, PT, PT, R24, 0x7f, -R11 ;  /* 0x0000007f18187810 */ /* 0x000fc80007ffe80b */
[----:B------:R-:W-:Y:S01]  /*1380*/  IADD3 R24, PT, PT, R24, R19, RZ ;  /* 0x0000001318187210 */ /* 0x000fe20007ffe0ff */
[----:B0-----:R-:W-:-:S04]  /*1390*/  FFMA R26, R21, R10, 1 ;  /* 0x3f800000151a7423 */ /* 0x001fc8000000000a */
[----:B------:R-:W-:-:S04]  /*13a0*/  FFMA R21, R21, R26, R21 ;  /* 0x0000001a15157223 */ /* 0x000fc80000000015 */
[----:B------:R-:W-:-:S04]  /*13b0*/  FFMA R26, R9, R21, RZ ;  /* 0x00000015091a7223 */ /* 0x000fc800000000ff */
[----:B------:R-:W-:-:S04]  /*13c0*/  FFMA R25, R10, R26, R9 ;  /* 0x0000001a0a197223 */ /* 0x000fc80000000009 */
[----:B------:R-:W-:-:S04]  /*13d0*/  FFMA R26, R21, R25, R26 ;  /* 0x00000019151a7223 */ /* 0x000fc8000000001a */
[----:B------:R-:W-:-:S04]  /*13e0*/  FFMA R9, R10, R26, R9 ;  /* 0x0000001a0a097223 */ /* 0x000fc80000000009 */
[----:B------:R-:W-:-:S05]  /*13f0*/  FFMA R10, R21, R9, R26 ;  /* 0x00000009150a7223 */ /* 0x000fca000000001a */
[----:B------:R-:W-:-:S04]  /*1400*/  SHF.R.U32.HI R11, RZ, 0x17, R10 ;  /* 0x00000017ff0b7819 */ /* 0x000fc8000001160a */
[----:B------:R-:W-:-:S04]  /*1410*/  LOP3.LUT R11, R11, 0xff, RZ, 0xc0, !PT ;  /* 0x000000ff0b0b7812 */ /* 0x000fc800078ec0ff */
[----:B------:R-:W-:-:S04]  /*1420*/  IADD3 R11, PT, PT, R11, R24, RZ ;  /* 0x000000180b0b7210 */ /* 0x000fc80007ffe0ff */
[----:B------:R-:W-:-:S04]  /*1430*/  IADD3 R19, PT, PT, R11, -0x1, RZ ;  /* 0xffffffff0b137810 */ /* 0x000fc80007ffe0ff */
[----:B------:R-:W-:-:S13]  /*1440*/  ISETP.GE.U32.AND P0, PT, R19, 0xfe, PT ;  /* 0x000000fe1300780c */ /* 0x000fda0003f06070 */
[----:B------:R-:W-:Y:S05]  /*1450*/  @!P0 BRA `(.L_x_26) ;  /* 0x0000000000808947 */ /* 0x000fea0003800000 */
[----:B------:R-:W-:-:S13]  /*1460*/  ISETP.GT.AND P0, PT, R11, 0xfe, PT ;  /* 0x000000fe0b00780c */ /* 0x000fda0003f04270 */
[----:B------:R-:W-:Y:S05]  /*1470*/  @P0 BRA `(.L_x_27) ;  /* 0x00000000006c0947 */ /* 0x000fea0003800000 */
[----:B------:R-:W-:-:S13]  /*1480*/  ISETP.GE.AND P0, PT, R11, 0x1, PT ;  /* 0x000000010b00780c */ /* 0x000fda0003f06270 */
[----:B------:R-:W-:Y:S05]  /*1490*/  @P0 BRA `(.L_x_28) ;  /* 0x0000000000740947 */ /* 0x000fea0003800000 */
[----:B------:R-:W-:Y:S02]  /*14a0*/  ISETP.GE.AND P0, PT, R11, -0x18, PT ;  /* 0xffffffe80b00780c */ /* 0x000fe40003f06270 */
[----:B------:R-:W-:-:S11]  /*14b0*/  LOP3.LUT R10, R10, 0x80000000, RZ, 0xc0, !PT ;  /* 0x800000000a0a7812 */ /* 0x000fd600078ec0ff */
[----:B------:R-:W-:Y:S05]  /*14c0*/  @!P0 BRA `(.L_x_28) ;  /* 0x0000000000688947 */ /* 0x000fea0003800000 */
[-CC-:B------:R-:W-:Y:S01]  /*14d0*/  FFMA.RZ R19, R21, R9.reuse, R26.reuse ;  /* 0x0000000915137223 */ /* 0x180fe2000000c01a */
[C---:B------:R-:W-:Y:S02]  /*14e0*/  IADD3 R24, PT, PT, R11.reuse, 0x20, RZ ;  /* 0x000000200b187810 */ /* 0x040fe40007ffe0ff */
[----:B------:R-:W-:Y:S02]  /*14f0*/  ISETP.NE.AND P2, PT, R11, RZ, PT ;  /* 0x000000ff0b00720c */ /* 0x000fe40003f45270 */
[----:B------:R-:W-:Y:S01]  /*1500*/  LOP3.LUT R23, R19, 0x7fffff, RZ, 0xc0, !PT ;  /* 0x007fffff13177812 */ /* 0x000fe200078ec0ff */
[CCC-:B------:R-:W-:Y:S01]  /*1510*/  FFMA.RP R19, R21.reuse, R9.reuse, R26.reuse ;  /* 0x0000000915137223 */ /* 0x1c0fe2000000801a */
[----:B------:R-:W-:Y:S01]  /*1520*/  FFMA.RM R26, R21, R9, R26 ;  /* 0x00000009151a7223 */ /* 0x000fe2000000401a */
[----:B------:R-:W-:Y:S02]  /*1530*/  ISETP.NE.AND P1, PT, R11, RZ, PT ;  /* 0x000000ff0b00720c */ /* 0x000fe40003f25270 */
[----:B------:R-:W-:-:S02]  /*1540*/  LOP3.LUT R23, R23, 0x800000, RZ, 0xfc, !PT ;  /* 0x0080000017177812 */ /* 0x000fc400078efcff */
[----:B------:R-:W-:Y:S02]  /*1550*/  IADD3 R11, PT, PT, -R11, RZ, RZ ;  /* 0x000000ff0b0b7210 */ /* 0x000fe40007ffe1ff */
[----:B------:R-:W-:Y:S02]  /*1560*/  SHF.L.U32 R24, R23, R24, RZ ;  /* 0x0000001817187219 */ /* 0x000fe400000006ff */
[----:B------:R-:W-:Y:S02]  /*1570*/  FSETP.NEU.FTZ.AND P0, PT, R19, R26, PT ;  /* 0x0000001a1300720b */ /* 0x000fe40003f1d000 */
[----:B------:R-:W-:Y:S02]  /*1580*/  SEL R26, R11, RZ, P2 ;  /* 0x000000ff0b1a7207 */ /* 0x000fe40001000000 */
[----:B------:R-:W-:Y:S02]  /*1590*/  ISETP.NE.AND P1, PT, R24, RZ, P1 ;  /* 0x000000ff1800720c */ /* 0x000fe40000f25270 */
[----:B------:R-:W-:-:S02]  /*15a0*/  SHF.R.U32.HI R26, RZ, R26, R23 ;  /* 0x0000001aff1a7219 */ /* 0x000fc40000011617 */
[----:B------:R-:W-:Y:S02]  /*15b0*/  PLOP3.LUT P0, PT, P0, P1, PT, 0xf8, 0x8f ;  /* 0x00000000008f781c */ /* 0x000fe40000703f70 */
[----:B------:R-:W-:Y:S02]  /*15c0*/  SHF.R.U32.HI R24, RZ, 0x1, R26 ;  /* 0x00000001ff187819 */ /* 0x000fe4000001161a */
[----:B------:R-:W-:-:S04]  /*15d0*/  SEL R9, RZ, 0x1, !P0 ;  /* 0x00000001ff097807 */ /* 0x000fc80004000000 */
[----:B------:R-:W-:-:S04]  /*15e0*/  LOP3.LUT R9, R9, 0x1, R24, 0xf8, !PT ;  /* 0x0000000109097812 */ /* 0x000fc800078ef818 */
[----:B------:R-:W-:-:S04]  /*15f0*/  LOP3.LUT R9, R9, R26, RZ, 0xc0, !PT ;  /* 0x0000001a09097212 */ /* 0x000fc800078ec0ff */
[----:B------:R-:W-:-:S04]  /*1600*/  IADD3 R9, PT, PT, R24, R9, RZ ;  /* 0x0000000918097210 */ /* 0x000fc80007ffe0ff */
[----:B------:R-:W-:Y:S01]  /*1610*/  LOP3.LUT R10, R9, R10, RZ, 0xfc, !PT ;  /* 0x0000000a090a7212 */ /* 0x000fe200078efcff */
[----:B------:R-:W-:Y:S06]  /*1620*/  BRA `(.L_x_28) ;  /* 0x0000000000107947 */ /* 0x000fec0003800000 */
.L_x_27:
[----:B------:R-:W-:-:S04]  /*1630*/  LOP3.LUT R10, R10, 0x80000000, RZ, 0xc0, !PT ;  /* 0x800000000a0a7812 */ /* 0x000fc800078ec0ff */
[----:B------:R-:W-:Y:S01]  /*1640*/  LOP3.LUT R10, R10, 0x7f800000, RZ, 0xfc, !PT ;  /* 0x7f8000000a0a7812 */ /* 0x000fe200078efcff */
[----:B------:R-:W-:Y:S06]  /*1650*/  BRA `(.L_x_28) ;  /* 0x0000000000047947 */ /* 0x000fec0003800000 */
.L_x_26:
[----:B------:R-:W-:-:S07]  /*1660*/  LEA R10, R24, R10, 0x17 ;  /* 0x0000000a180a7211 */ /* 0x000fce00078eb8ff */
.L_x_28:
[----:B------:R-:W-:Y:S05]  /*1670*/  BSYNC.RECONVERGENT B2 ;  /* 0x0000000000027941 */ /* 0x000fea0003800200 */
.L_x_25:
[----:B------:R-:W-:Y:S05]  /*1680*/  BRA `(.L_x_29) ;  /* 0x0000000000207947 */ /* 0x000fea0003800000 */
.L_x_24:
[----:B------:R-:W-:-:S04]  /*1690*/  LOP3.LUT R10, R10, 0x80000000, R9, 0x48, !PT ;  /* 0x800000000a0a7812 */ /* 0x000fc800078e4809 */
[----:B------:R-:W-:Y:S01]  /*16a0*/  LOP3.LUT R10, R10, 0x7f800000, RZ, 0xfc, !PT ;  /* 0x7f8000000a0a7812 */ /* 0x000fe200078efcff */
[----:B------:R-:W-:Y:S06]  /*16b0*/  BRA `(.L_x_29) ;  /* 0x0000000000147947 */ /* 0x000fec0003800000 */
.L_x_23:
[----:B------:R-:W-:Y:S01]  /*16c0*/  LOP3.LUT R10, R10, 0x80000000, R9, 0x48, !PT ;  /* 0x800000000a0a7812 */ /* 0x000fe200078e4809 */
[----:B------:R-:W-:Y:S06]  /*16d0*/  BRA `(.L_x_29) ;  /* 0x00000000000c7947 */ /* 0x000fec0003800000 */
.L_x_22:
[----:B------:R-:W0:Y:S01]  /*16e0*/  MUFU.RSQ R10, -QNAN ;  /* 0xffc00000000a7908 */ /* 0x000e220000001400 */
[----:B------:R-:W-:Y:S05]  /*16f0*/  BRA `(.L_x_29) ;  /* 0x0000000000047947 */ /* 0x000fea0003800000 */
.L_x_21:
[----:B------:R-:W-:-:S07]  /*1700*/  FADD.FTZ R10, R9, R10 ;  /* 0x0000000a090a7221 */ /* 0x000fce0000010000 */
.L_x_29:
[----:B------:R-:W-:Y:S05]  /*1710*/  BSYNC.RECONVERGENT B1 ;  /* 0x0000000000017941 */ /* 0x000fea0003800200 */
.L_x_19:
[----:B------:R-:W-:Y:S01]  /*1720*/  HFMA2 R11, -RZ, RZ, 0, 0 ;  /* 0x00000000ff0b7431 */ /* 0x000fe200000001ff */
[----:B0-----:R-:W-:Y:S02]  /*1730*/  MOV R9, R10 ;  /* 0x0000000a00097202 */ /* 0x001fe40000000f00 */
[----:B------:R-:W-:-:S04]  /*1740*/  MOV R10, R17 ;  /* 0x00000011000a7202 */ /* 0x000fc80000000f00 */
[----:B------:R-:W-:Y:S05]  /*1750*/  RET.REL.NODEC R10 `(_Z18solveFEMConstraintPfS_S_ff) ;  /* 0xffffffe80a287950 */ /* 0x000fea0003c3ffff */
.L_x_30:
        /* <DEDUP_REMOVED lines=10> */
.L_x_31:


//--------------------- .nv.shared.reserved.0     --------------------------
	.section	.nv.shared.reserved.0,"aw",@nobits
	.weak		__nv_reservedSMEM_offset_0_alias
	.size		__nv_reservedSMEM_offset_0_alias, 0, 64
	.other		__nv_reservedSMEM_offset_0_alias,@"STO_CUDA_RESERVED_SHARED STV_DEFAULT"
__nv_reservedSMEM_offset_0_alias:
	.zero		0
	.zero		64


//--------------------- .nv.shared._Z18solveFEMConstraintPfS_S_ff --------------------------
	.section	.nv.shared._Z18solveFEMConstraintPfS_S_ff,"aw",@nobits
	.sectionflags	@""
	.align	4
.nv.shared._Z18solveFEMConstraintPfS_S_ff:
	.zero		7936


//--------------------- .nv.constant0._Z9addKernelPiPKiS1_ --------------------------
	.section	.nv.constant0._Z9addKernelPiPKiS1_,"a",@progbits
	.sectionflags	@""
	.align	4
.nv.constant0._Z9addKernelPiPKiS1_:
	.zero		920


//--------------------- .nv.constant0._Z18solveFEMConstraintPfS_S_ff --------------------------
	.section	.nv.constant0._Z18solveFEMConstraintPfS_S_ff,"a",@progbits
	.sectionflags	@""
	.align	4
.nv.constant0._Z18solveFEMConstraintPfS_S_ff:
	.zero		928


//--------------------- SYMBOLS --------------------------

	.type		.nv.reservedSmem.offset0,@object
	.size		.nv.reservedSmem.offset0,0x4
	.type		.nv.reservedSmem.cap,@object
	.size		.nv.reservedSmem.cap,0x4
